//
// Generated by NVIDIA NVVM Compiler
//
// Compiler Build ID: CL-36424714
// Cuda compilation tools, release 13.0, V13.0.88
// Based on NVVM 20.0.0
//

.version 9.0
.target sm_100
.address_size 64

	// .globl	_Z8heatflowPfS_

.visible .entry _Z8heatflowPfS_(
	.param .u64 .ptr .align 1 _Z8heatflowPfS__param_0,
	.param .u64 .ptr .align 1 _Z8heatflowPfS__param_1
)
{
	.reg .pred 	%p<7>;
	.reg .b32 	%r<19>;
	.reg .b32 	%f<105>;
	.reg .b64 	%rd<30>;
	.reg .b64 	%fd<33>;

	ld.param.u64 	%rd1, [_Z8heatflowPfS__param_0];
	ld.param.u64 	%rd2, [_Z8heatflowPfS__param_1];
	cvta.to.global.u64 	%rd3, %rd1;
	mov.u32 	%r1, %ctaid.x;
	mov.u32 	%r2, %ntid.x;
	mov.u32 	%r3, %tid.x;
	mad.lo.s32 	%r4, %r1, %r2, %r3;
	mov.u32 	%r5, %ctaid.y;
	mov.u32 	%r6, %ntid.y;
	mov.u32 	%r7, %tid.y;
	mad.lo.s32 	%r8, %r5, %r6, %r7;
	mov.u32 	%r9, %ctaid.z;
	mov.u32 	%r10, %ntid.z;
	mov.u32 	%r11, %tid.z;
	mad.lo.s32 	%r12, %r9, %r10, %r11;
	shl.b32 	%r13, %r8, 9;
	add.s32 	%r14, %r13, %r4;
	setp.eq.s32 	%p1, %r8, 511;
	setp.eq.s32 	%p2, %r8, 0;
	selp.b32 	%r15, 0, -512, %p2;
	setp.eq.s32 	%p3, %r4, 511;
	setp.ne.s32 	%p4, %r4, 0;
	cvta.to.global.u64 	%rd4, %rd2;
	shl.b32 	%r16, %r12, 21;
	add.s32 	%r17, %r14, %r16;
	mul.wide.s32 	%rd5, %r17, 4;
	add.s64 	%rd6, %rd3, %rd5;
	ld.global.f32 	%f1, [%rd6];
	selp.s32 	%r18, -1, 0, %p4;
	mul.wide.s32 	%rd7, %r18, 4;
	add.s64 	%rd8, %rd6, %rd7;
	ld.global.f32 	%f2, [%rd8];
	selp.b64 	%rd9, 0, 4, %p3;
	add.s64 	%rd10, %rd6, %rd9;
	ld.global.f32 	%f3, [%rd10];
	mul.wide.s32 	%rd11, %r15, 4;
	add.s64 	%rd12, %rd6, %rd11;
	ld.global.f32 	%f4, [%rd12];
	selp.b64 	%rd13, 0, 2048, %p1;
	add.s64 	%rd14, %rd6, %rd13;
	ld.global.f32 	%f5, [%rd14];
	setp.eq.s32 	%p5, %r12, 0;
	selp.b64 	%rd15, 0, -1048576, %p5;
	add.s64 	%rd16, %rd6, %rd15;
	ld.global.f32 	%f6, [%rd16];
	ld.global.f32 	%f7, [%rd6+1048576];
	cvt.f64.f32 	%fd1, %f1;
	add.f32 	%f8, %f2, %f3;
	add.f32 	%f9, %f8, %f4;
	add.f32 	%f10, %f9, %f5;
	add.f32 	%f11, %f10, %f6;
	add.f32 	%f12, %f11, %f7;
	cvt.f64.f32 	%fd2, %f12;
	mul.f64 	%fd3, %fd2, 0d3FE0000000000000;
	fma.rn.f64 	%fd4, %fd1, 0d3FD0000000000000, %fd3;
	cvt.rn.f32.f64 	%f13, %fd4;
	add.s64 	%rd17, %rd4, %rd5;
	st.global.f32 	[%rd17], %f13;
	cvt.s64.s32 	%rd18, %r14;
	cvt.s64.s32 	%rd19, %r16;
	add.s64 	%rd20, %rd18, %rd19;
	shl.b64 	%rd21, %rd20, 2;
	add.s64 	%rd22, %rd3, %rd21;
	ld.global.f32 	%f14, [%rd22+1048576];
	add.s64 	%rd23, %rd22, %rd7;
	ld.global.f32 	%f15, [%rd23+1048576];
	add.s64 	%rd24, %rd22, %rd9;
	ld.global.f32 	%f16, [%rd24+1048576];
	add.s64 	%rd25, %rd22, %rd11;
	ld.global.f32 	%f17, [%rd25+1048576];
	add.s64 	%rd26, %rd22, %rd13;
	ld.global.f32 	%f18, [%rd26+1048576];
	ld.global.f32 	%f19, [%rd6];
	ld.global.f32 	%f20, [%rd22+2097152];
	cvt.f64.f32 	%fd5, %f14;
	add.f32 	%f21, %f15, %f16;
	add.f32 	%f22, %f21, %f17;
	add.f32 	%f23, %f22, %f18;
	add.f32 	%f24, %f23, %f19;
	add.f32 	%f25, %f24, %f20;
	cvt.f64.f32 	%fd6, %f25;
	mul.f64 	%fd7, %fd6, 0d3FE0000000000000;
	fma.rn.f64 	%fd8, %fd5, 0d3FD0000000000000, %fd7;
	cvt.rn.f32.f64 	%f26, %fd8;
	add.s64 	%rd27, %rd4, %rd21;
	st.global.f32 	[%rd27+1048576], %f26;
	ld.global.f32 	%f27, [%rd22+2097152];
	ld.global.f32 	%f28, [%rd23+2097152];
	ld.global.f32 	%f29, [%rd24+2097152];
	ld.global.f32 	%f30, [%rd25+2097152];
	ld.global.f32 	%f31, [%rd26+2097152];
	ld.global.f32 	%f32, [%rd22+1048576];
	ld.global.f32 	%f33, [%rd22+3145728];
	cvt.f64.f32 	%fd9, %f27;
	add.f32 	%f34, %f28, %f29;
	add.f32 	%f35, %f34, %f30;
	add.f32 	%f36, %f35, %f31;
	add.f32 	%f37, %f36, %f32;
	add.f32 	%f38, %f37, %f33;
	cvt.f64.f32 	%fd10, %f38;
	mul.f64 	%fd11, %fd10, 0d3FE0000000000000;
	fma.rn.f64 	%fd12, %fd9, 0d3FD0000000000000, %fd11;
	cvt.rn.f32.f64 	%f39, %fd12;
	st.global.f32 	[%rd27+2097152], %f39;
	ld.global.f32 	%f40, [%rd22+3145728];
	ld.global.f32 	%f41, [%rd23+3145728];
	ld.global.f32 	%f42, [%rd24+3145728];
	ld.global.f32 	%f43, [%rd25+3145728];
	ld.global.f32 	%f44, [%rd26+3145728];
	ld.global.f32 	%f45, [%rd22+2097152];
	ld.global.f32 	%f46, [%rd22+4194304];
	cvt.f64.f32 	%fd13, %f40;
	add.f32 	%f47, %f41, %f42;
	add.f32 	%f48, %f47, %f43;
	add.f32 	%f49, %f48, %f44;
	add.f32 	%f50, %f49, %f45;
	add.f32 	%f51, %f50, %f46;
	cvt.f64.f32 	%fd14, %f51;
	mul.f64 	%fd15, %fd14, 0d3FE0000000000000;
	fma.rn.f64 	%fd16, %fd13, 0d3FD0000000000000, %fd15;
	cvt.rn.f32.f64 	%f52, %fd16;
	st.global.f32 	[%rd27+3145728], %f52;
	ld.global.f32 	%f53, [%rd22+4194304];
	ld.global.f32 	%f54, [%rd23+4194304];
	ld.global.f32 	%f55, [%rd24+4194304];
	ld.global.f32 	%f56, [%rd25+4194304];
	ld.global.f32 	%f57, [%rd26+4194304];
	ld.global.f32 	%f58, [%rd22+3145728];
	ld.global.f32 	%f59, [%rd22+5242880];
	cvt.f64.f32 	%fd17, %f53;
	add.f32 	%f60, %f54, %f55;
	add.f32 	%f61, %f60, %f56;
	add.f32 	%f62, %f61, %f57;
	add.f32 	%f63, %f62, %f58;
	add.f32 	%f64, %f63, %f59;
	cvt.f64.f32 	%fd18, %f64;
	mul.f64 	%fd19, %fd18, 0d3FE0000000000000;
	fma.rn.f64 	%fd20, %fd17, 0d3FD0000000000000, %fd19;
	cvt.rn.f32.f64 	%f65, %fd20;
	st.global.f32 	[%rd27+4194304], %f65;
	ld.global.f32 	%f66, [%rd22+5242880];
	ld.global.f32 	%f67, [%rd23+5242880];
	ld.global.f32 	%f68, [%rd24+5242880];
	ld.global.f32 	%f69, [%rd25+5242880];
	ld.global.f32 	%f70, [%rd26+5242880];
	ld.global.f32 	%f71, [%rd22+4194304];
	ld.global.f32 	%f72, [%rd22+6291456];
	cvt.f64.f32 	%fd21, %f66;
	add.f32 	%f73, %f67, %f68;
	add.f32 	%f74, %f73, %f69;
	add.f32 	%f75, %f74, %f70;
	add.f32 	%f76, %f75, %f71;
	add.f32 	%f77, %f76, %f72;
	cvt.f64.f32 	%fd22, %f77;
	mul.f64 	%fd23, %fd22, 0d3FE0000000000000;
	fma.rn.f64 	%fd24, %fd21, 0d3FD0000000000000, %fd23;
	cvt.rn.f32.f64 	%f78, %fd24;
	st.global.f32 	[%rd27+5242880], %f78;
	ld.global.f32 	%f79, [%rd22+6291456];
	ld.global.f32 	%f80, [%rd23+6291456];
	ld.global.f32 	%f81, [%rd24+6291456];
	ld.global.f32 	%f82, [%rd25+6291456];
	ld.global.f32 	%f83, [%rd26+6291456];
	ld.global.f32 	%f84, [%rd22+5242880];
	ld.global.f32 	%f85, [%rd22+7340032];
	cvt.f64.f32 	%fd25, %f79;
	add.f32 	%f86, %f80, %f81;
	add.f32 	%f87, %f86, %f82;
	add.f32 	%f88, %f87, %f83;
	add.f32 	%f89, %f88, %f84;
	add.f32 	%f90, %f89, %f85;
	cvt.f64.f32 	%fd26, %f90;
	mul.f64 	%fd27, %fd26, 0d3FE0000000000000;
	fma.rn.f64 	%fd28, %fd25, 0d3FD0000000000000, %fd27;
	cvt.rn.f32.f64 	%f91, %fd28;
	st.global.f32 	[%rd27+6291456], %f91;
	ld.global.f32 	%f92, [%rd6+7340032];
	ld.global.f32 	%f93, [%rd8+7340032];
	ld.global.f32 	%f94, [%rd10+7340032];
	ld.global.f32 	%f95, [%rd12+7340032];
	ld.global.f32 	%f96, [%rd14+7340032];
	ld.global.f32 	%f97, [%rd6+6291456];
	setp.eq.s32 	%p6, %r12, 63;
	selp.b64 	%rd28, 7340032, 8388608, %p6;
	add.s64 	%rd29, %rd6, %rd28;
	ld.global.f32 	%f98, [%rd29];
	cvt.f64.f32 	%fd29, %f92;
	add.f32 	%f99, %f93, %f94;
	add.f32 	%f100, %f99, %f95;
	add.f32 	%f101, %f100, %f96;
	add.f32 	%f102, %f101, %f97;
	add.f32 	%f103, %f102, %f98;
	cvt.f64.f32 	%fd30, %f103;
	mul.f64 	%fd31, %fd30, 0d3FE0000000000000;
	fma.rn.f64 	%fd32, %fd29, 0d3FD0000000000000, %fd31;
	cvt.rn.f32.f64 	%f104, %fd32;
	st.global.f32 	[%rd17+7340032], %f104;
	ret;

}
	// .globl	_Z15heatflow_sharedPfS_
.visible .entry _Z15heatflow_sharedPfS_(
	.param .u64 .ptr .align 1 _Z15heatflow_sharedPfS__param_0,
	.param .u64 .ptr .align 1 _Z15heatflow_sharedPfS__param_1
)
{
	.reg .pred 	%p<7>;
	.reg .b32 	%r<26>;
	.reg .b32 	%f<91>;
	.reg .b64 	%rd<20>;
	.reg .b64 	%fd<33>;

	ld.param.u64 	%rd1, [_Z15heatflow_sharedPfS__param_0];
	ld.param.u64 	%rd2, [_Z15heatflow_sharedPfS__param_1];
	cvta.to.global.u64 	%rd3, %rd2;
	cvta.to.global.u64 	%rd4, %rd1;
	mov.u32 	%r1, %ctaid.x;
	mov.u32 	%r2, %ntid.x;
	mov.u32 	%r3, %tid.x;
	mad.lo.s32 	%r4, %r1, %r2, %r3;
	mov.u32 	%r5, %ctaid.y;
	mov.u32 	%r6, %ntid.y;
	mov.u32 	%r7, %tid.y;
	mad.lo.s32 	%r8, %r5, %r6, %r7;
	mov.u32 	%r9, %ctaid.z;
	mov.u32 	%r10, %ntid.z;
	mov.u32 	%r11, %tid.z;
	mad.lo.s32 	%r12, %r9, %r10, %r11;
	shl.b32 	%r13, %r8, 9;
	add.s32 	%r14, %r13, %r4;
	setp.ne.s32 	%p1, %r4, 0;
	selp.s32 	%r15, -1, 0, %p1;
	setp.eq.s32 	%p2, %r4, 511;
	setp.eq.s32 	%p3, %r8, 0;
	selp.b32 	%r16, 0, -512, %p3;
	setp.eq.s32 	%p4, %r8, 511;
	shl.b32 	%r17, %r12, 21;
	add.s32 	%r18, %r14, %r17;
	setp.eq.s32 	%p5, %r12, 0;
	selp.b32 	%r19, 0, -262144, %p5;
	add.s32 	%r20, %r18, %r19;
	mul.wide.s32 	%rd5, %r20, 4;
	add.s64 	%rd6, %rd4, %rd5;
	ld.global.f32 	%f1, [%rd6];
	add.s32 	%r21, %r18, %r16;
	mul.wide.s32 	%rd7, %r21, 4;
	add.s64 	%rd8, %rd4, %rd7;
	ld.global.f32 	%f2, [%rd8];
	add.s32 	%r22, %r18, %r15;
	mul.wide.s32 	%rd9, %r22, 4;
	add.s64 	%rd10, %rd4, %rd9;
	ld.global.f32 	%f3, [%rd10];
	mul.wide.s32 	%rd11, %r18, 4;
	add.s64 	%rd12, %rd4, %rd11;
	ld.global.f32 	%f4, [%rd12];
	selp.b64 	%rd13, 0, 4, %p2;
	add.s64 	%rd14, %rd12, %rd13;
	ld.global.f32 	%f5, [%rd14];
	selp.b64 	%rd15, 0, 2048, %p4;
	add.s64 	%rd16, %rd12, %rd15;
	ld.global.f32 	%f6, [%rd16];
	ld.global.f32 	%f7, [%rd12+1048576];
	cvt.f64.f32 	%fd1, %f4;
	add.f32 	%f8, %f3, %f5;
	add.f32 	%f9, %f2, %f8;
	add.f32 	%f10, %f6, %f9;
	add.f32 	%f11, %f1, %f10;
	add.f32 	%f12, %f7, %f11;
	cvt.f64.f32 	%fd2, %f12;
	mul.f64 	%fd3, %fd2, 0d3FE0000000000000;
	fma.rn.f64 	%fd4, %fd1, 0d3FD0000000000000, %fd3;
	cvt.rn.f32.f64 	%f13, %fd4;
	add.s64 	%rd17, %rd3, %rd11;
	st.global.f32 	[%rd17], %f13;
	ld.global.f32 	%f14, [%rd8+1048576];
	ld.global.f32 	%f15, [%rd10+1048576];
	ld.global.f32 	%f16, [%rd14+1048576];
	ld.global.f32 	%f17, [%rd16+1048576];
	ld.global.f32 	%f18, [%rd12+2097152];
	cvt.f64.f32 	%fd5, %f7;
	add.f32 	%f19, %f15, %f16;
	add.f32 	%f20, %f14, %f19;
	add.f32 	%f21, %f17, %f20;
	add.f32 	%f22, %f4, %f21;
	add.f32 	%f23, %f18, %f22;
	cvt.f64.f32 	%fd6, %f23;
	mul.f64 	%fd7, %fd6, 0d3FE0000000000000;
	fma.rn.f64 	%fd8, %fd5, 0d3FD0000000000000, %fd7;
	cvt.rn.f32.f64 	%f24, %fd8;
	st.global.f32 	[%rd17+1048576], %f24;
	ld.global.f32 	%f25, [%rd8+2097152];
	ld.global.f32 	%f26, [%rd10+2097152];
	ld.global.f32 	%f27, [%rd14+2097152];
	ld.global.f32 	%f28, [%rd16+2097152];
	ld.global.f32 	%f29, [%rd12+3145728];
	cvt.f64.f32 	%fd9, %f18;
	add.f32 	%f30, %f26, %f27;
	add.f32 	%f31, %f25, %f30;
	add.f32 	%f32, %f28, %f31;
	add.f32 	%f33, %f7, %f32;
	add.f32 	%f34, %f29, %f33;
	cvt.f64.f32 	%fd10, %f34;
	mul.f64 	%fd11, %fd10, 0d3FE0000000000000;
	fma.rn.f64 	%fd12, %fd9, 0d3FD0000000000000, %fd11;
	cvt.rn.f32.f64 	%f35, %fd12;
	st.global.f32 	[%rd17+2097152], %f35;
	ld.global.f32 	%f36, [%rd8+3145728];
	ld.global.f32 	%f37, [%rd10+3145728];
	ld.global.f32 	%f38, [%rd14+3145728];
	ld.global.f32 	%f39, [%rd16+3145728];
	ld.global.f32 	%f40, [%rd12+4194304];
	cvt.f64.f32 	%fd13, %f29;
	add.f32 	%f41, %f37, %f38;
	add.f32 	%f42, %f36, %f41;
	add.f32 	%f43, %f39, %f42;
	add.f32 	%f44, %f18, %f43;
	add.f32 	%f45, %f40, %f44;
	cvt.f64.f32 	%fd14, %f45;
	mul.f64 	%fd15, %fd14, 0d3FE0000000000000;
	fma.rn.f64 	%fd16, %fd13, 0d3FD0000000000000, %fd15;
	cvt.rn.f32.f64 	%f46, %fd16;
	st.global.f32 	[%rd17+3145728], %f46;
	ld.global.f32 	%f47, [%rd8+4194304];
	ld.global.f32 	%f48, [%rd10+4194304];
	ld.global.f32 	%f49, [%rd14+4194304];
	ld.global.f32 	%f50, [%rd16+4194304];
	ld.global.f32 	%f51, [%rd12+5242880];
	cvt.f64.f32 	%fd17, %f40;
	add.f32 	%f52, %f48, %f49;
	add.f32 	%f53, %f47, %f52;
	add.f32 	%f54, %f50, %f53;
	add.f32 	%f55, %f29, %f54;
	add.f32 	%f56, %f51, %f55;
	cvt.f64.f32 	%fd18, %f56;
	mul.f64 	%fd19, %fd18, 0d3FE0000000000000;
	fma.rn.f64 	%fd20, %fd17, 0d3FD0000000000000, %fd19;
	cvt.rn.f32.f64 	%f57, %fd20;
	st.global.f32 	[%rd17+4194304], %f57;
	ld.global.f32 	%f58, [%rd8+5242880];
	ld.global.f32 	%f59, [%rd10+5242880];
	ld.global.f32 	%f60, [%rd14+5242880];
	ld.global.f32 	%f61, [%rd16+5242880];
	ld.global.f32 	%f62, [%rd12+6291456];
	cvt.f64.f32 	%fd21, %f51;
	add.f32 	%f63, %f59, %f60;
	add.f32 	%f64, %f58, %f63;
	add.f32 	%f65, %f61, %f64;
	add.f32 	%f66, %f40, %f65;
	add.f32 	%f67, %f62, %f66;
	cvt.f64.f32 	%fd22, %f67;
	mul.f64 	%fd23, %fd22, 0d3FE0000000000000;
	fma.rn.f64 	%fd24, %fd21, 0d3FD0000000000000, %fd23;
	cvt.rn.f32.f64 	%f68, %fd24;
	st.global.f32 	[%rd17+5242880], %f68;
	ld.global.f32 	%f69, [%rd8+6291456];
	ld.global.f32 	%f70, [%rd10+6291456];
	ld.global.f32 	%f71, [%rd14+6291456];
	ld.global.f32 	%f72, [%rd16+6291456];
	ld.global.f32 	%f73, [%rd12+7340032];
	cvt.f64.f32 	%fd25, %f62;
	add.f32 	%f74, %f70, %f71;
	add.f32 	%f75, %f69, %f74;
	add.f32 	%f76, %f72, %f75;
	add.f32 	%f77, %f51, %f76;
	add.f32 	%f78, %f73, %f77;
	cvt.f64.f32 	%fd26, %f78;
	mul.f64 	%fd27, %fd26, 0d3FE0000000000000;
	fma.rn.f64 	%fd28, %fd25, 0d3FD0000000000000, %fd27;
	cvt.rn.f32.f64 	%f79, %fd28;
	st.global.f32 	[%rd17+6291456], %f79;
	setp.eq.s32 	%p6, %r12, 63;
	selp.b32 	%r23, 0, 262144, %p6;
	add.s32 	%r24, %r18, %r23;
	ld.global.f32 	%f80, [%rd8+7340032];
	ld.global.f32 	%f81, [%rd10+7340032];
	ld.global.f32 	%f82, [%rd14+7340032];
	ld.global.f32 	%f83, [%rd16+7340032];
	add.s32 	%r25, %r24, 1835008;
	mul.wide.s32 	%rd18, %r25, 4;
	add.s64 	%rd19, %rd4, %rd18;
	ld.global.f32 	%f84, [%rd19];
	cvt.f64.f32 	%fd29, %f73;
	add.f32 	%f85, %f81, %f82;
	add.f32 	%f86, %f80, %f85;
	add.f32 	%f87, %f83, %f86;
	add.f32 	%f88, %f62, %f87;
	add.f32 	%f89, %f84, %f88;
	cvt.f64.f32 	%fd30, %f89;
	mul.f64 	%fd31, %fd30, 0d3FE0000000000000;
	fma.rn.f64 	%fd32, %fd29, 0d3FD0000000000000, %fd31;
	cvt.rn.f32.f64 	%f90, %fd32;
	st.global.f32 	[%rd17+7340032], %f90;
	ret;

}


// ===== COMPILED SASS (sm_100) =====

	.target	sm_100

	.elftype	@"ET_EXEC"


//--------------------- .note.nv.tkinfo           --------------------------
	.section	.note.nv.tkinfo,"",@"SHT_NOTE"
	.sectionflags	@"SHF_NOTE_NV_TKINFO"
	.tkinfo
        /*0018*/ 	.word	0x00000002
        /*0030*/ 	.string	""
        /*0030*/ 	.string	"ptxas"
        /*0030*/ 	.string	"Cuda compilation tools, release 13.0, V13.0.88"
        /*0030*/ 	.string	"Build cuda_13.0.r13.0/compiler.36424714_0"
        /*0030*/ 	.string	"-arch sm_100 -m 64 "



//--------------------- .note.nv.cuinfo           --------------------------
	.section	.note.nv.cuinfo,"",@"SHT_NOTE"
	.sectionflags	@"SHF_NOTE_NV_CUINFO"
        /*0018*/ 	.short	0x0002
        /*001a*/ 	.short	0x0064
        /*001c*/ 	.short	0x0082
	.zero		2


//--------------------- .nv.info                  --------------------------
	.section	.nv.info,"",@"SHT_CUDA_INFO"
	.align	4


	//----- nvinfo : EIATTR_REGCOUNT
	.align		4
        /*0000*/ 	.byte	0x04, 0x2f
        /*0002*/ 	.short	(.L_1 - .L_0)
	.align		4
.L_0:
        /*0004*/ 	.word	index@(_Z8heatflowPfS_)
        /*0008*/ 	.word	0x00000020


	//----- nvinfo : EIATTR_FRAME_SIZE
	.align		4
.L_1:
        /*000c*/ 	.byte	0x04, 0x11
        /*000e*/ 	.short	(.L_3 - .L_2)
	.align		4
.L_2:
        /*0010*/ 	.word	index@(_Z8heatflowPfS_)
        /*0014*/ 	.word	0x00000000


	//----- nvinfo : EIATTR_REGCOUNT
	.align		4
.L_3:
        /*0018*/ 	.byte	0x04, 0x2f
        /*001a*/ 	.short	(.L_5 - .L_4)
	.align		4
.L_4:
        /*001c*/ 	.word	index@(_Z15heatflow_sharedPfS_)
        /*0020*/ 	.word	0x0000001d


	//----- nvinfo : EIATTR_FRAME_SIZE
	.align		4
.L_5:
        /*0024*/ 	.byte	0x04, 0x11
        /*0026*/ 	.short	(.L_7 - .L_6)
	.align		4
.L_6:
        /*0028*/ 	.word	index@(_Z15heatflow_sharedPfS_)
        /*002c*/ 	.word	0x00000000


	//----- nvinfo : EIATTR_MIN_STACK_SIZE
	.align		4
.L_7:
        /*0030*/ 	.byte	0x04, 0x12
        /*0032*/ 	.short	(.L_9 - .L_8)
	.align		4
.L_8:
        /*0034*/ 	.word	index@(_Z15heatflow_sharedPfS_)
        /*0038*/ 	.word	0x00000000


	//----- nvinfo : EIATTR_MIN_STACK_SIZE
	.align		4
.L_9:
        /*003c*/ 	.byte	0x04, 0x12
        /*003e*/ 	.short	(.L_11 - .L_10)
	.align		4
.L_10:
        /*0040*/ 	.word	index@(_Z8heatflowPfS_)
        /*0044*/ 	.word	0x00000000
.L_11:


//--------------------- .nv.compat                --------------------------
	.section	.nv.compat,"",@"SHT_CUDA_COMPAT_INFO"
	.align	4
        /*0000*/ 	.byte	0x02, 0x09, 0x00, 0x00, 0x02, 0x02, 0x01, 0x00, 0x02, 0x05, 0x05, 0x00, 0x03, 0x07, 0x01, 0x01
        /*0010*/ 	.byte	0x02, 0x03, 0x00, 0x00, 0x02, 0x06, 0x01, 0x00, 0x04, 0x0b, 0x08, 0x00, 0x01, 0x00, 0x00, 0x00
        /*0020*/ 	.byte	0x00, 0x00, 0x00, 0x00


//--------------------- .nv.info._Z15heatflow_sharedPfS_ --------------------------
	.section	.nv.info._Z15heatflow_sharedPfS_,"",@"SHT_CUDA_INFO"
	.sectionflags	@""
	.align	4


	//----- nvinfo : EIATTR_CUDA_API_VERSION
	.align		4
        /*0000*/ 	.byte	0x04, 0x37
        /*0002*/ 	.short	(.L_13 - .L_12)
.L_12:
        /*0004*/ 	.word	0x00000082


	//----- nvinfo : EIATTR_KPARAM_INFO
	.align		4
.L_13:
        /*0008*/ 	.byte	0x04, 0x17
        /*000a*/ 	.short	(.L_15 - .L_14)
.L_14:
        /*000c*/ 	.word	0x00000000
        /*0010*/ 	.short	0x0001
        /*0012*/ 	.short	0x0008
        /*0014*/ 	.byte	0x00, 0xf5, 0x21, 0x00


	//----- nvinfo : EIATTR_KPARAM_INFO
	.align		4
.L_15:
        /*0018*/ 	.byte	0x04, 0x17
        /*001a*/ 	.short	(.L_17 - .L_16)
.L_16:
        /*001c*/ 	.word	0x00000000
        /*0020*/ 	.short	0x0000
        /*0022*/ 	.short	0x0000
        /*0024*/ 	.byte	0x00, 0xf5, 0x21, 0x00


	//----- nvinfo : EIATTR_SPARSE_MMA_MASK
	.align		4
.L_17:
        /*0028*/ 	.byte	0x03, 0x50
        /*002a*/ 	.short	0x0000


	//----- nvinfo : EIATTR_MAXREG_COUNT
	.align		4
        /*002c*/ 	.byte	0x03, 0x1b
        /*002e*/ 	.short	0x00ff


	//----- nvinfo : EIATTR_MERCURY_ISA_VERSION
	.align		4
        /*0030*/ 	.byte	0x03, 0x5f
        /*0032*/ 	.short	0x0101


	//----- nvinfo : EIATTR_VRC_CTA_INIT_COUNT
	.align		4
        /*0034*/ 	.byte	0x02, 0x4a
	.zero		1
	.zero		1


	//----- nvinfo : EIATTR_EXIT_INSTR_OFFSETS
	.align		4
        /*0038*/ 	.byte	0x04, 0x1c
        /*003a*/ 	.short	(.L_19 - .L_18)


	//   ....[0]....
.L_18:
        /*003c*/ 	.word	0x00000af0


	//----- nvinfo : EIATTR_CBANK_PARAM_SIZE
	.align		4
.L_19:
        /*0040*/ 	.byte	0x03, 0x19
        /*0042*/ 	.short	0x0010


	//----- nvinfo : EIATTR_PARAM_CBANK
	.align		4
        /*0044*/ 	.byte	0x04, 0x0a
        /*0046*/ 	.short	(.L_21 - .L_20)
	.align		4
.L_20:
        /*0048*/ 	.word	index@(.nv.constant0._Z15heatflow_sharedPfS_)
        /*004c*/ 	.short	0x0380
        /*004e*/ 	.short	0x0010


	//----- nvinfo : EIATTR_SW_WAR
	.align		4
.L_21:
        /*0050*/ 	.byte	0x04, 0x36
        /*0052*/ 	.short	(.L_23 - .L_22)
.L_22:
        /*0054*/ 	.word	0x00000008
.L_23:


//--------------------- .nv.info._Z8heatflowPfS_  --------------------------
	.section	.nv.info._Z8heatflowPfS_,"",@"SHT_CUDA_INFO"
	.sectionflags	@""
	.align	4


	//----- nvinfo : EIATTR_CUDA_API_VERSION
	.align		4
        /*0000*/ 	.byte	0x04, 0x37
        /*0002*/ 	.short	(.L_25 - .L_24)
.L_24:
        /*0004*/ 	.word	0x00000082


	//----- nvinfo : EIATTR_KPARAM_INFO
	.align		4
.L_25:
        /*0008*/ 	.byte	0x04, 0x17
        /*000a*/ 	.short	(.L_27 - .L_26)
.L_26:
        /*000c*/ 	.word	0x00000000
        /*0010*/ 	.short	0x0001
        /*0012*/ 	.short	0x0008
        /*0014*/ 	.byte	0x00, 0xf5, 0x21, 0x00


	//----- nvinfo : EIATTR_KPARAM_INFO
	.align		4
.L_27:
        /*0018*/ 	.byte	0x04, 0x17
        /*001a*/ 	.short	(.L_29 - .L_28)
.L_28:
        /*001c*/ 	.word	0x00000000
        /*0020*/ 	.short	0x0000
        /*0022*/ 	.short	0x0000
        /*0024*/ 	.byte	0x00, 0xf5, 0x21, 0x00


	//----- nvinfo : EIATTR_SPARSE_MMA_MASK
	.align		4
.L_29:
        /*0028*/ 	.byte	0x03, 0x50
        /*002a*/ 	.short	0x0000


	//----- nvinfo : EIATTR_MAXREG_COUNT
	.align		4
        /*002c*/ 	.byte	0x03, 0x1b
        /*002e*/ 	.short	0x00ff


	//----- nvinfo : EIATTR_MERCURY_ISA_VERSION
	.align		4
        /*0030*/ 	.byte	0x03, 0x5f
        /*0032*/ 	.short	0x0101


	//----- nvinfo : EIATTR_VRC_CTA_INIT_COUNT
	.align		4
        /*0034*/ 	.byte	0x02, 0x4a
	.zero		1
	.zero		1


	//----- nvinfo : EIATTR_EXIT_INSTR_OFFSETS
	.align		4
        /*0038*/ 	.byte	0x04, 0x1c
        /*003a*/ 	.short	(.L_31 - .L_30)


	//   ....[0]....
.L_30:
        /*003c*/ 	.word	0x00000cd0


	//----- nvinfo : EIATTR_CBANK_PARAM_SIZE
	.align		4
.L_31:
        /*0040*/ 	.byte	0x03, 0x19
        /*0042*/ 	.short	0x0010


	//----- nvinfo : EIATTR_PARAM_CBANK
	.align		4
        /*0044*/ 	.byte	0x04, 0x0a
        /*0046*/ 	.short	(.L_33 - .L_32)
	.align		4
.L_32:
        /*0048*/ 	.word	index@(.nv.constant0._Z8heatflowPfS_)
        /*004c*/ 	.short	0x0380
        /*004e*/ 	.short	0x0010


	//----- nvinfo : EIATTR_SW_WAR
	.align		4
.L_33:
        /*0050*/ 	.byte	0x04, 0x36
        /*0052*/ 	.short	(.L_35 - .L_34)
.L_34:
        /*0054*/ 	.word	0x00000008
.L_35:


//--------------------- .nv.callgraph             --------------------------
	.section	.nv.callgraph,"",@"SHT_CUDA_CALLGRAPH"
	.align	4
	.sectionentsize	8
	.align		4
        /*0000*/ 	.word	0x00000000
	.align		4
        /*0004*/ 	.word	0xffffffff
	.align		4
        /*0008*/ 	.word	0x00000000
	.align		4
        /*000c*/ 	.word	0xfffffffe
	.align		4
        /*0010*/ 	.word	0x00000000
	.align		4
        /*0014*/ 	.word	0xfffffffd
	.align		4
        /*0018*/ 	.word	0x00000000
	.align		4
        /*001c*/ 	.word	0xfffffffc


//--------------------- .text._Z15heatflow_sharedPfS_ --------------------------
	.section	.text._Z15heatflow_sharedPfS_,"ax",@progbits
	.align	128
        .global         _Z15heatflow_sharedPfS_
        .type           _Z15heatflow_sharedPfS_,@function
        .size           _Z15heatflow_sharedPfS_,(.L_x_2 - _Z15heatflow_sharedPfS_)
        .other          _Z15heatflow_sharedPfS_,@"STO_CUDA_ENTRY STV_DEFAULT"
_Z15heatflow_sharedPfS_:
.text._Z15heatflow_sharedPfS_:
[----:B------:R-:W-:Y:S01]  /*0000*/  LDC R1, c[0x0][0x37c] ;  /* 0x0000df00ff017b82 */ /* 0x000fe20000000800 */
[----:B------:R-:W0:Y:S07]  /*0010*/  S2R R3, SR_TID.X ;  /* 0x0000000000037919 */ /* 0x000e2e0000002100 */
[----:B------:R-:W0:Y:S01]  /*0020*/  S2UR UR4, SR_CTAID.X ;  /* 0x00000000000479c3 */ /* 0x000e220000002500 */
[----:B------:R-:W1:Y:S01]  /*0030*/  S2R R7, SR_TID.Y ;  /* 0x0000000000077919 */ /* 0x000e620000002200 */
[----:B------:R-:W2:Y:S06]  /*0040*/  S2R R9, SR_TID.Z ;  /* 0x0000000000097919 */ /* 0x000eac0000002300 */
[----:B------:R-:W0:Y:S08]  /*0050*/  LDC R2, c[0x0][0x360] ;  /* 0x0000d800ff027b82 */ /* 0x000e300000000800 */
[----:B------:R-:W1:Y:S08]  /*0060*/  S2UR UR5, SR_CTAID.Y ;  /* 0x00000000000579c3 */ /* 0x000e700000002600 */
[----:B------:R-:W1:Y:S08]  /*0070*/  LDC R0, c[0x0][0x364] ;  /* 0x0000d900ff007b82 */ /* 0x000e700000000800 */
[----:B------:R-:W2:Y:S01]  /*0080*/  S2UR UR6, SR_CTAID.Z ;  /* 0x00000000000679c3 */ /* 0x000ea20000002700 */
[----:B0-----:R-:W-:-:S05]  /*0090*/  IMAD R2, R2, UR4, R3 ;  /* 0x0000000402027c24 */ /* 0x001fca000f8e0203 */
[C---:B------:R-:W-:Y:S02]  /*00a0*/  ISETP.NE.AND P0, PT, R2.reuse, RZ, PT ;  /* 0x000000ff0200720c */ /* 0x040fe40003f05270 */
[----:B------:R-:W2:Y:S01]  /*00b0*/  LDC R6, c[0x0][0x368] ;  /* 0x0000da00ff067b82 */ /* 0x000ea20000000800 */
[----:B------:R-:W-:-:S07]  /*00c0*/  ISETP.NE.AND P3, PT, R2, 0x1ff, PT ;  /* 0x000001ff0200780c */ /* 0x000fce0003f65270 */
[----:B------:R-:W0:Y:S01]  /*00d0*/  LDC.64 R4, c[0x0][0x380] ;  /* 0x0000e000ff047b82 */ /* 0x000e220000000a00 */
[----:B-1----:R-:W-:Y:S01]  /*00e0*/  IMAD R3, R0, UR5, R7 ;  /* 0x0000000500037c24 */ /* 0x002fe2000f8e0207 */
[----:B------:R-:W1:Y:S01]  /*00f0*/  LDCU.64 UR4, c[0x0][0x358] ;  /* 0x00006b00ff0477ac */ /* 0x000e620008000a00 */
[----:B------:R-:W-:-:S03]  /*0100*/  SEL R7, RZ, 0x4, !P3 ;  /* 0x00000004ff077807 */ /* 0x000fc60005800000 */
[C---:B------:R-:W-:Y:S02]  /*0110*/  LEA R17, R3.reuse, R2, 0x9 ;  /* 0x0000000203117211 */ /* 0x040fe400078e48ff */
[C---:B------:R-:W-:Y:S02]  /*0120*/  ISETP.NE.AND P1, PT, R3.reuse, RZ, PT ;  /* 0x000000ff0300720c */ /* 0x040fe40003f25270 */
[----:B------:R-:W-:Y:S01]  /*0130*/  ISETP.NE.AND P2, PT, R3, 0x1ff, PT ;  /* 0x000001ff0300780c */ /* 0x000fe20003f45270 */
[----:B--2---:R-:W-:-:S03]  /*0140*/  IMAD R0, R6, UR6, R9 ;  /* 0x0000000606007c24 */ /* 0x004fc6000f8e0209 */
[----:B------:R-:W-:Y:S02]  /*0150*/  SEL R9, RZ, 0x800, !P2 ;  /* 0x00000800ff097807 */ /* 0x000fe40005000000 */
[C---:B------:R-:W-:Y:S02]  /*0160*/  LEA R17, R0.reuse, R17, 0x15 ;  /* 0x0000001100117211 */ /* 0x040fe400078ea8ff */
[----:B------:R-:W-:Y:S02]  /*0170*/  ISETP.NE.AND P3, PT, R0, RZ, PT ;  /* 0x000000ff0000720c */ /* 0x000fe40003f65270 */
[C---:B------:R-:W-:Y:S01]  /*0180*/  IADD3 R13, PT, PT, R17.reuse, -0x1, RZ ;  /* 0xffffffff110d7810 */ /* 0x040fe20007ffe0ff */
[C---:B0-----:R-:W-:Y:S01]  /*0190*/  IMAD.WIDE R2, R17.reuse, 0x4, R4 ;  /* 0x0000000411027825 */ /* 0x041fe200078e0204 */
[C---:B------:R-:W-:Y:S02]  /*01a0*/  @!P0 IADD3 R13, PT, PT, R17.reuse, RZ, RZ ;  /* 0x000000ff110d8210 */ /* 0x040fe40007ffe0ff */
[----:B------:R-:W-:-:S02]  /*01b0*/  IADD3 R11, PT, PT, R17, -0x200, RZ ;  /* 0xfffffe00110b7810 */ /* 0x000fc40007ffe0ff */
[C---:B------:R-:W-:Y:S01]  /*01c0*/  IADD3 R6, P0, PT, R2.reuse, R7, RZ ;  /* 0x0000000702067210 */ /* 0x040fe20007f1e0ff */
[--C-:B------:R-:W-:Y:S01]  /*01d0*/  IMAD.WIDE R12, R13, 0x4, R4.reuse ;  /* 0x000000040d0c7825 */ /* 0x100fe200078e0204 */
[----:B------:R-:W-:Y:S01]  /*01e0*/  @!P1 IADD3 R11, PT, PT, R17, RZ, RZ ;  /* 0x000000ff110b9210 */ /* 0x000fe20007ffe0ff */
[----:B-1----:R-:W2:Y:S01]  /*01f0*/  LDG.E R16, desc[UR4][R2.64+0x100000] ;  /* 0x1000000402107981 */ /* 0x002ea2000c1e1900 */
[----:B------:R-:W-:Y:S02]  /*0200*/  IADD3.X R7, PT, PT, RZ, R3, RZ, P0, !PT ;  /* 0x00000003ff077210 */ /* 0x000fe400007fe4ff */
[----:B------:R-:W-:Y:S01]  /*0210*/  IADD3 R8, P0, PT, R2, R9, RZ ;  /* 0x0000000902087210 */ /* 0x000fe20007f1e0ff */
[----:B------:R-:W-:Y:S01]  /*0220*/  IMAD.WIDE R10, R11, 0x4, R4 ;  /* 0x000000040b0a7825 */ /* 0x000fe200078e0204 */
[C---:B------:R-:W-:Y:S01]  /*0230*/  IADD3 R21, PT, PT, R17.reuse, -0x40000, RZ ;  /* 0xfffc000011157810 */ /* 0x040fe20007ffe0ff */
[----:B------:R-:W3:Y:S01]  /*0240*/  LDG.E R15, desc[UR4][R12.64] ;  /* 0x000000040c0f7981 */ /* 0x000ee2000c1e1900 */
[----:B------:R-:W-:-:S03]  /*0250*/  @!P3 IADD3 R21, PT, PT, R17, RZ, RZ ;  /* 0x000000ff1115b210 */ /* 0x000fc60007ffe0ff */
[----:B------:R-:W3:Y:S01]  /*0260*/  LDG.E R18, desc[UR4][R6.64] ;  /* 0x0000000406127981 */ /* 0x000ee2000c1e1900 */
[----:B------:R-:W-:Y:S01]  /*0270*/  IADD3.X R9, PT, PT, RZ, R3, RZ, P0, !PT ;  /* 0x00000003ff097210 */ /* 0x000fe200007fe4ff */
[----:B------:R-:W-:Y:S02]  /*0280*/  IMAD.WIDE R20, R21, 0x4, R4 ;  /* 0x0000000415147825 */ /* 0x000fe400078e0204 */
[----:B------:R-:W4:Y:S04]  /*0290*/  LDG.E R14, desc[UR4][R10.64] ;  /* 0x000000040a0e7981 */ /* 0x000f28000c1e1900 */
[----:B------:R-:W5:Y:S04]  /*02a0*/  LDG.E R22, desc[UR4][R8.64] ;  /* 0x0000000408167981 */ /* 0x000f68000c1e1900 */
[----:B------:R-:W2:Y:S04]  /*02b0*/  LDG.E R20, desc[UR4][R20.64] ;  /* 0x0000000414147981 */ /* 0x000ea8000c1e1900 */
[----:B------:R-:W2:Y:S01]  /*02c0*/  LDG.E R19, desc[UR4][R2.64] ;  /* 0x0000000402137981 */ /* 0x000ea2000c1e1900 */
[----:B---3--:R-:W-:-:S04]  /*02d0*/  FADD R15, R15, R18 ;  /* 0x000000120f0f7221 */ /* 0x008fc80000000000 */
[----:B----4-:R-:W-:-:S04]  /*02e0*/  FADD R15, R14, R15 ;  /* 0x0000000f0e0f7221 */ /* 0x010fc80000000000 */
[----:B-----5:R-:W-:-:S04]  /*02f0*/  FADD R15, R22, R15 ;  /* 0x0000000f160f7221 */ /* 0x020fc80000000000 */
[----:B--2---:R-:W-:-:S04]  /*0300*/  FADD R15, R20, R15 ;  /* 0x0000000f140f7221 */ /* 0x004fc80000000000 */
[----:B------:R-:W-:Y:S01]  /*0310*/  FADD R18, R16, R15 ;  /* 0x0000000f10127221 */ /* 0x000fe20000000000 */
[----:B------:R-:W-:Y:S01]  /*0320*/  F2F.F64.F32 R22, R19 ;  /* 0x0000001300167310 */ /* 0x000fe20000201800 */
[----:B------:R-:W0:Y:S07]  /*0330*/  LDC.64 R14, c[0x0][0x388] ;  /* 0x0000e200ff0e7b82 */ /* 0x000e2e0000000a00 */
[----:B------:R-:W1:Y:S02]  /*0340*/  F2F.F64.F32 R24, R18 ;  /* 0x0000001200187310 */ /* 0x000e640000201800 */
[----:B-1----:R-:W-:-:S08]  /*0350*/  DMUL R24, R24, 0.5 ;  /* 0x3fe0000018187828 */ /* 0x002fd00000000000 */
[----:B------:R-:W-:-:S10]  /*0360*/  DFMA R22, R22, 0.25, R24 ;  /* 0x3fd000001616782b */ /* 0x000fd40000000018 */
[----:B------:R-:W1:Y:S01]  /*0370*/  F2F.F32.F64 R23, R22 ;  /* 0x0000001600177310 */ /* 0x000e620000301000 */
[----:B0-----:R-:W-:-:S05]  /*0380*/  IMAD.WIDE R14, R17, 0x4, R14 ;  /* 0x00000004110e7825 */ /* 0x001fca00078e020e */
[----:B-1----:R0:W-:Y:S04]  /*0390*/  STG.E desc[UR4][R14.64], R23 ;  /* 0x000000170e007986 */ /* 0x0021e8000c101904 */
[----:B------:R-:W2:Y:S04]  /*03a0*/  LDG.E R21, desc[UR4][R12.64+0x100000] ;  /* 0x100000040c157981 */ /* 0x000ea8000c1e1900 */
[----:B------:R-:W2:Y:S04]  /*03b0*/  LDG.E R24, desc[UR4][R6.64+0x100000] ;  /* 0x1000000406187981 */ /* 0x000ea8000c1e1900 */
[----:B------:R-:W3:Y:S04]  /*03c0*/  LDG.E R20, desc[UR4][R10.64+0x100000] ;  /* 0x100000040a147981 */ /* 0x000ee8000c1e1900 */
[----:B------:R-:W4:Y:S04]  /*03d0*/  LDG.E R25, desc[UR4][R8.64+0x100000] ;  /* 0x1000000408197981 */ /* 0x000f28000c1e1900 */
[----:B------:R-:W5:Y:S01]  /*03e0*/  LDG.E R18, desc[UR4][R2.64+0x200000] ;  /* 0x2000000402127981 */ /* 0x000f62000c1e1900 */
[----:B--2---:R-:W-:-:S04]  /*03f0*/  FADD R21, R21, R24 ;  /* 0x0000001815157221 */ /* 0x004fc80000000000 */
[----:B---3--:R-:W-:-:S04]  /*0400*/  FADD R20, R20, R21 ;  /* 0x0000001514147221 */ /* 0x008fc80000000000 */
[----:B----4-:R-:W-:-:S04]  /*0410*/  FADD R20, R25, R20 ;  /* 0x0000001419147221 */ /* 0x010fc80000000000 */
[----:B------:R-:W-:-:S04]  /*0420*/  FADD R19, R19, R20 ;  /* 0x0000001413137221 */ /* 0x000fc80000000000 */
[----:B-----5:R-:W-:-:S04]  /*0430*/  FADD R24, R18, R19 ;  /* 0x0000001312187221 */ /* 0x020fc80000000000 */
[----:B0-----:R-:W0:Y:S08]  /*0440*/  F2F.F64.F32 R22, R24 ;  /* 0x0000001800167310 */ /* 0x001e300000201800 */
[----:B------:R-:W1:Y:S01]  /*0450*/  F2F.F64.F32 R20, R16 ;  /* 0x0000001000147310 */ /* 0x000e620000201800 */
[----:B0-----:R-:W-:-:S08]  /*0460*/  DMUL R22, R22, 0.5 ;  /* 0x3fe0000016167828 */ /* 0x001fd00000000000 */
[----:B-1----:R-:W-:-:S10]  /*0470*/  DFMA R20, R20, 0.25, R22 ;  /* 0x3fd000001414782b */ /* 0x002fd40000000016 */
[----:B------:R-:W0:Y:S02]  /*0480*/  F2F.F32.F64 R21, R20 ;  /* 0x0000001400157310 */ /* 0x000e240000301000 */
[----:B0-----:R0:W-:Y:S04]  /*0490*/  STG.E desc[UR4][R14.64+0x100000], R21 ;  /* 0x100000150e007986 */ /* 0x0011e8000c101904 */
[----:B------:R-:W2:Y:S04]  /*04a0*/  LDG.E R23, desc[UR4][R12.64+0x200000] ;  /* 0x200000040c177981 */ /* 0x000ea8000c1e1900 */
[----:B------:R-:W2:Y:S04]  /*04b0*/  LDG.E R26, desc[UR4][R6.64+0x200000] ;  /* 0x20000004061a7981 */ /* 0x000ea8000c1e1900 */
[----:B------:R-:W3:Y:S04]  /*04c0*/  LDG.E R22, desc[UR4][R10.64+0x200000] ;  /* 0x200000040a167981 */ /* 0x000ee8000c1e1900 */
[----:B------:R-:W4:Y:S04]  /*04d0*/  LDG.E R25, desc[UR4][R8.64+0x200000] ;  /* 0x2000000408197981 */ /* 0x000f28000c1e1900 */
[----:B------:R-:W5:Y:S01]  /*04e0*/  LDG.E R19, desc[UR4][R2.64+0x300000] ;  /* 0x3000000402137981 */ /* 0x000f62000c1e1900 */
[----:B0-----:R-:W-:Y:S01]  /*04f0*/  F2F.F64.F32 R20, R18 ;  /* 0x0000001200147310 */ /* 0x001fe20000201800 */
[----:B--2---:R-:W-:-:S04]  /*0500*/  FADD R23, R23, R26 ;  /* 0x0000001a17177221 */ /* 0x004fc80000000000 */
[----:B---3--:R-:W-:-:S04]  /*0510*/  FADD R22, R22, R23 ;  /* 0x0000001716167221 */ /* 0x008fc80000000000 */
[----:B----4-:R-:W-:-:S04]  /*0520*/  FADD R25, R25, R22 ;  /* 0x0000001619197221 */ /* 0x010fc80000000000 */
[----:B------:R-:W-:-:S04]  /*0530*/  FADD R16, R16, R25 ;  /* 0x0000001910107221 */ /* 0x000fc80000000000 */
[----:B-----5:R-:W-:-:S04]  /*0540*/  FADD R24, R19, R16 ;  /* 0x0000001013187221 */ /* 0x020fc80000000000 */
[----:B------:R-:W0:Y:S02]  /*0550*/  F2F.F64.F32 R22, R24 ;  /* 0x0000001800167310 */ /* 0x000e240000201800 */
[----:B0-----:R-:W-:-:S08]  /*0560*/  DMUL R22, R22, 0.5 ;  /* 0x3fe0000016167828 */ /* 0x001fd00000000000 */
[----:B------:R-:W-:-:S10]  /*0570*/  DFMA R20, R20, 0.25, R22 ;  /* 0x3fd000001414782b */ /* 0x000fd40000000016 */
        /* <DEDUP_REMOVED lines=54> */
[----:B------:R1:W5:Y:S01]  /*08e0*/  LDG.E R2, desc[UR4][R2.64+0x700000] ;  /* 0x7000000402027981 */ /* 0x000362000c1e1900 */
[----:B0-----:R-:W-:Y:S01]  /*08f0*/  F2F.F64.F32 R20, R19 ;  /* 0x0000001300147310 */ /* 0x001fe20000201800 */
[----:B------:R-:W-:-:S02]  /*0900*/  ISETP.NE.AND P0, PT, R0, 0x3f, PT ;  /* 0x0000003f0000780c */ /* 0x000fc40003f05270 */
[----:B-1----:R-:W-:-:S11]  /*0910*/  IADD3 R3, PT, PT, R17, 0x40000, RZ ;  /* 0x0004000011037810 */ /* 0x002fd60007ffe0ff */
[----:B------:R-:W-:-:S04]  /*0920*/  @!P0 IADD3 R3, PT, PT, R17, RZ, RZ ;  /* 0x000000ff11038210 */ /* 0x000fc80007ffe0ff */
[----:B------:R-:W-:-:S05]  /*0930*/  IADD3 R3, PT, PT, R3, 0x1c0000, RZ ;  /* 0x001c000003037810 */ /* 0x000fca0007ffe0ff */
[----:B------:R-:W-:-:S04]  /*0940*/  IMAD.WIDE R4, R3, 0x4, R4 ;  /* 0x0000000403047825 */ /* 0x000fc800078e0204 */
        /* <DEDUP_REMOVED lines=9> */
[----:B0-----:R-:W-:Y:S04]  /*09e0*/  STG.E desc[UR4][R14.64+0x600000], R21 ;  /* 0x600000150e007986 */ /* 0x001fe8000c101904 */
        /* <DEDUP_REMOVED lines=10> */
[----:B------:R-:W0:Y:S08]  /*0a90*/  F2F.F64.F32 R6, R19 ;  /* 0x0000001300067310 */ /* 0x000e300000201800 */
[----:B------:R-:W1:Y:S01]  /*0aa0*/  F2F.F64.F32 R2, R2 ;  /* 0x0000000200027310 */ /* 0x000e620000201800 */
[----:B0-----:R-:W-:-:S08]  /*0ab0*/  DMUL R6, R6, 0.5 ;  /* 0x3fe0000006067828 */ /* 0x001fd00000000000 */
[----:B-1----:R-:W-:-:S10]  /*0ac0*/  DFMA R6, R2, 0.25, R6 ;  /* 0x3fd000000206782b */ /* 0x002fd40000000006 */
[----:B------:R-:W0:Y:S02]  /*0ad0*/  F2F.F32.F64 R7, R6 ;  /* 0x0000000600077310 */ /* 0x000e240000301000 */
[----:B0-----:R-:W-:Y:S01]  /*0ae0*/  STG.E desc[UR4][R14.64+0x700000], R7 ;  /* 0x700000070e007986 */ /* 0x001fe2000c101904 */
[----:B------:R-:W-:Y:S05]  /*0af0*/  EXIT ;  /* 0x000000000000794d */ /* 0x000fea0003800000 */
.L_x_0:
[----:B------:R-:W-:-:S00]  /*0b00*/  BRA `(.L_x_0) ;  /* 0xfffffffc00fc7947 */ /* 0x000fc0000383ffff */
[----:B------:R-:W-:-:S00]  /*0b10*/  NOP ;  /* 0x0000000000007918 */ /* 0x000fc00000000000 */
        /* <DEDUP_REMOVED lines=14> */
.L_x_2:


//--------------------- .text._Z8heatflowPfS_     --------------------------
	.section	.text._Z8heatflowPfS_,"ax",@progbits
	.align	128
        .global         _Z8heatflowPfS_
        .type           _Z8heatflowPfS_,@function
        .size           _Z8heatflowPfS_,(.L_x_3 - _Z8heatflowPfS_)
        .other          _Z8heatflowPfS_,@"STO_CUDA_ENTRY STV_DEFAULT"
_Z8heatflowPfS_:
.text._Z8heatflowPfS_:
[----:B------:R-:W-:Y:S01]  /*0000*/  LDC R1, c[0x0][0x37c] ;  /* 0x0000df00ff017b82 */ /* 0x000fe20000000800 */
[----:B------:R-:W0:Y:S07]  /*0010*/  S2R R5, SR_TID.X ;  /* 0x0000000000057919 */ /* 0x000e2e0000002100 */
[----:B------:R-:W0:Y:S01]  /*0020*/  LDC R4, c[0x0][0x360] ;  /* 0x0000d800ff047b82 */ /* 0x000e220000000800 */
[----:B------:R-:W1:Y:S01]  /*0030*/  LDCU.128 UR8, c[0x0][0x380] ;  /* 0x00007000ff0877ac */ /* 0x000e620008000c00 */
[----:B------:R-:W2:Y:S01]  /*0040*/  S2R R7, SR_TID.Y ;  /* 0x0000000000077919 */ /* 0x000ea20000002200 */
[----:B------:R-:W3:Y:S05]  /*0050*/  S2R R6, SR_TID.Z ;  /* 0x0000000000067919 */ /* 0x000eea0000002300 */
[----:B------:R-:W0:Y:S08]  /*0060*/  S2UR UR4, SR_CTAID.X ;  /* 0x00000000000479c3 */ /* 0x000e300000002500 */
[----:B------:R-:W2:Y:S08]  /*0070*/  LDC R0, c[0x0][0x364] ;  /* 0x0000d900ff007b82 */ /* 0x000eb00000000800 */
[----:B------:R-:W2:Y:S08]  /*0080*/  S2UR UR5, SR_CTAID.Y ;  /* 0x00000000000579c3 */ /* 0x000eb00000002600 */
[----:B------:R-:W3:Y:S01]  /*0090*/  S2UR UR6, SR_CTAID.Z ;  /* 0x00000000000679c3 */ /* 0x000ee20000002700 */
[----:B0-----:R-:W-:-:S05]  /*00a0*/  IMAD R4, R4, UR4, R5 ;  /* 0x0000000404047c24 */ /* 0x001fca000f8e0205 */
[C---:B------:R-:W-:Y:S02]  /*00b0*/  ISETP.NE.AND P3, PT, R4.reuse, 0x1ff, PT ;  /* 0x000001ff0400780c */ /* 0x040fe40003f65270 */
[----:B------:R-:W3:Y:S01]  /*00c0*/  LDC R15, c[0x0][0x368] ;  /* 0x0000da00ff0f7b82 */ /* 0x000ee20000000800 */
[----:B------:R-:W-:Y:S02]  /*00d0*/  ISETP.NE.AND P2, PT, R4, RZ, PT ;  /* 0x000000ff0400720c */ /* 0x000fe40003f45270 */
[----:B------:R-:W-:Y:S02]  /*00e0*/  SEL R29, RZ, 0x4, !P3 ;  /* 0x00000004ff1d7807 */ /* 0x000fe40005800000 */
[----:B------:R-:W-:-:S03]  /*00f0*/  SEL R21, RZ, 0xffffffff, !P2 ;  /* 0xffffffffff157807 */ /* 0x000fc60005000000 */
[----:B------:R-:W0:Y:S01]  /*0100*/  LDC.64 R2, c[0x0][0x380] ;  /* 0x0000e000ff027b82 */ /* 0x000e220000000a00 */
[----:B--2---:R-:W-:Y:S01]  /*0110*/  IMAD R5, R0, UR5, R7 ;  /* 0x0000000500057c24 */ /* 0x004fe2000f8e0207 */
[----:B------:R-:W2:Y:S04]  /*0120*/  LDCU.64 UR4, c[0x0][0x358] ;  /* 0x00006b00ff0477ac */ /* 0x000ea80008000a00 */
[C---:B------:R-:W-:Y:S02]  /*0130*/  LEA R0, R5.reuse, R4, 0x9 ;  /* 0x0000000405007211 */ /* 0x040fe400078e48ff */
[C---:B------:R-:W-:Y:S02]  /*0140*/  ISETP.NE.AND P1, PT, R5.reuse, RZ, PT ;  /* 0x000000ff0500720c */ /* 0x040fe40003f25270 */
[----:B------:R-:W-:-:S02]  /*0150*/  ISETP.NE.AND P0, PT, R5, 0x1ff, PT ;  /* 0x000001ff0500780c */ /* 0x000fc40003f05270 */
[----:B------:R-:W-:Y:S02]  /*0160*/  SEL R23, RZ, 0xfffffe00, !P1 ;  /* 0xfffffe00ff177807 */ /* 0x000fe40004800000 */
[----:B------:R-:W-:Y:S01]  /*0170*/  SEL R19, RZ, 0x800, !P0 ;  /* 0x00000800ff137807 */ /* 0x000fe20004000000 */
[----:B---3--:R-:W-:-:S05]  /*0180*/  IMAD R15, R15, UR6, R6 ;  /* 0x000000060f0f7c24 */ /* 0x008fca000f8e0206 */
[C---:B------:R-:W-:Y:S02]  /*0190*/  SHF.L.U32 R14, R15.reuse, 0x15, RZ ;  /* 0x000000150f0e7819 */ /* 0x040fe400000006ff */
[----:B------:R-:W-:Y:S02]  /*01a0*/  ISETP.NE.AND P2, PT, R15, RZ, PT ;  /* 0x000000ff0f00720c */ /* 0x000fe40003f45270 */
[----:B------:R-:W-:Y:S02]  /*01b0*/  IADD3 R27, PT, PT, R0, R14, RZ ;  /* 0x0000000e001b7210 */ /* 0x000fe40007ffe0ff */
[----:B------:R-:W-:Y:S02]  /*01c0*/  SEL R17, RZ, 0xfff00000, !P2 ;  /* 0xfff00000ff117807 */ /* 0x000fe40005000000 */
[----:B------:R-:W-:Y:S01]  /*01d0*/  SEL R25, RZ, 0xffffffff, !P2 ;  /* 0xffffffffff197807 */ /* 0x000fe20005000000 */
[----:B0-----:R-:W-:-:S03]  /*01e0*/  IMAD.WIDE R2, R27, 0x4, R2 ;  /* 0x000000041b027825 */ /* 0x001fc600078e0202 */
[C---:B------:R-:W-:Y:S01]  /*01f0*/  IADD3 R6, P1, PT, R2.reuse, R29, RZ ;  /* 0x0000001d02067210 */ /* 0x040fe20007f3e0ff */
[--C-:B------:R-:W-:Y:S01]  /*0200*/  IMAD.WIDE R10, R21, 0x4, R2.reuse ;  /* 0x00000004150a7825 */ /* 0x100fe200078e0202 */
[C---:B------:R-:W-:Y:S01]  /*0210*/  IADD3 R4, P0, PT, R2.reuse, R19, RZ ;  /* 0x0000001302047210 */ /* 0x040fe20007f1e0ff */
[----:B--2---:R-:W2:Y:S01]  /*0220*/  LDG.E R24, desc[UR4][R2.64+0x100000] ;  /* 0x1000000402187981 */ /* 0x004ea2000c1e1900 */
[----:B------:R-:W-:Y:S01]  /*0230*/  IADD3.X R7, PT, PT, RZ, R3, RZ, P1, !PT ;  /* 0x00000003ff077210 */ /* 0x000fe20000ffe4ff */
[----:B------:R-:W-:Y:S02]  /*0240*/  IMAD.WIDE R8, R23, 0x4, R2 ;  /* 0x0000000417087825 */ /* 0x000fe400078e0202 */
[----:B------:R-:W3:Y:S01]  /*0250*/  LDG.E R13, desc[UR4][R10.64] ;  /* 0x000000040a0d7981 */ /* 0x000ee2000c1e1900 */
[----:B------:R-:W-:-:S03]  /*0260*/  IADD3 R16, P1, PT, R2, R17, RZ ;  /* 0x0000001102107210 */ /* 0x000fc60007f3e0ff */
[----:B------:R-:W3:Y:S01]  /*0270*/  LDG.E R18, desc[UR4][R6.64] ;  /* 0x0000000406127981 */ /* 0x000ee2000c1e1900 */
[----:B------:R-:W-:-:S03]  /*0280*/  IADD3.X R5, PT, PT, RZ, R3, RZ, P0, !PT ;  /* 0x00000003ff057210 */ /* 0x000fc600007fe4ff */
[----:B------:R-:W4:Y:S01]  /*0290*/  LDG.E R20, desc[UR4][R8.64] ;  /* 0x0000000408147981 */ /* 0x000f22000c1e1900 */
[----:B------:R-:W-:-:S03]  /*02a0*/  IADD3.X R17, PT, PT, R3, R25, RZ, P1, !PT ;  /* 0x0000001903117210 */ /* 0x000fc60000ffe4ff */
[----:B------:R-:W5:Y:S04]  /*02b0*/  LDG.E R22, desc[UR4][R4.64] ;  /* 0x0000000404167981 */ /* 0x000f68000c1e1900 */
[----:B------:R-:W2:Y:S04]  /*02c0*/  LDG.E R16, desc[UR4][R16.64] ;  /* 0x0000000410107981 */ /* 0x000ea8000c1e1900 */
[----:B------:R-:W2:Y:S01]  /*02d0*/  LDG.E R12, desc[UR4][R2.64] ;  /* 0x00000004020c7981 */ /* 0x000ea2000c1e1900 */
[----:B---3--:R-:W-:-:S04]  /*02e0*/  FADD R13, R13, R18 ;  /* 0x000000120d0d7221 */ /* 0x008fc80000000000 */
[----:B----4-:R-:W-:-:S04]  /*02f0*/  FADD R13, R20, R13 ;  /* 0x0000000d140d7221 */ /* 0x010fc80000000000 */
[----:B-----5:R-:W-:-:S04]  /*0300*/  FADD R13, R22, R13 ;  /* 0x0000000d160d7221 */ /* 0x020fc80000000000 */
[----:B--2---:R-:W-:Y:S02]  /*0310*/  FADD R13, R16, R13 ;  /* 0x0000000d100d7221 */ /* 0x004fe40000000000 */
[----:B------:R-:W0:Y:S02]  /*0320*/  LDC.64 R16, c[0x0][0x388] ;  /* 0x0000e200ff107b82 */ /* 0x000e240000000a00 */
[----:B------:R-:W-:-:S04]  /*0330*/  FADD R18, R24, R13 ;  /* 0x0000000d18127221 */ /* 0x000fc80000000000 */
[----:B------:R-:W2:Y:S08]  /*0340*/  F2F.F64.F32 R24, R18 ;  /* 0x0000001200187310 */ /* 0x000eb00000201800 */
[----:B------:R-:W3:Y:S01]  /*0350*/  F2F.F64.F32 R12, R12 ;  /* 0x0000000c000c7310 */ /* 0x000ee20000201800 */
[----:B--2---:R-:W-:-:S08]  /*0360*/  DMUL R24, R24, 0.5 ;  /* 0x3fe0000018187828 */ /* 0x004fd00000000000 */
[----:B---3--:R-:W-:Y:S01]  /*0370*/  DFMA R24, R12, 0.25, R24 ;  /* 0x3fd000000c18782b */ /* 0x008fe20000000018 */
[----:B------:R-:W-:Y:S02]  /*0380*/  SHF.R.S32.HI R13, RZ, 0x1f, R14 ;  /* 0x0000001fff0d7819 */ /* 0x000fe4000001140e */
[----:B------:R-:W-:-:S04]  /*0390*/  IADD3 R14, P0, PT, R0, R14, RZ ;  /* 0x0000000e000e7210 */ /* 0x000fc80007f1e0ff */
[----:B------:R-:W-:Y:S02]  /*03a0*/  LEA.HI.X.SX32 R13, R0, R13, 0x1, P0 ;  /* 0x0000000d000d7211 */ /* 0x000fe400000f0eff */
[C---:B------:R-:W-:Y:S01]  /*03b0*/  SHF.L.U32 R28, R14.reuse, 0x2, RZ ;  /* 0x000000020e1c7819 */ /* 0x040fe200000006ff */
[----:B------:R-:W2:Y:S01]  /*03c0*/  F2F.F32.F64 R25, R24 ;  /* 0x0000001800197310 */ /* 0x000ea20000301000 */
[----:B------:R-:W-:Y:S02]  /*03d0*/  SHF.L.U64.HI R0, R14, 0x2, R13 ;  /* 0x000000020e007819 */ /* 0x000fe4000001020d */
[----:B-1----:R-:W-:-:S04]  /*03e0*/  IADD3 R12, P0, PT, R28, UR8, RZ ;  /* 0x000000081c0c7c10 */ /* 0x002fc8000ff1e0ff */
[----:B------:R-:W-:Y:S02]  /*03f0*/  IADD3.X R13, PT, PT, R0, UR9, RZ, P0, !PT ;  /* 0x00000009000d7c10 */ /* 0x000fe400087fe4ff */
[-C--:B------:R-:W-:Y:S01]  /*0400*/  IADD3 R14, P1, PT, R29, R12.reuse, RZ ;  /* 0x0000000c1d0e7210 */ /* 0x080fe20007f3e0ff */
[----:B0-----:R-:W-:Y:S01]  /*0410*/  IMAD.WIDE R16, R27, 0x4, R16 ;  /* 0x000000041b107825 */ /* 0x001fe200078e0210 */
[----:B------:R-:W-:Y:S02]  /*0420*/  ISETP.NE.AND P0, PT, R15, 0x3f, PT ;  /* 0x0000003f0f00780c */ /* 0x000fe40003f05270 */
[----:B------:R-:W-:Y:S01]  /*0430*/  IADD3.X R15, PT, PT, RZ, R13, RZ, P1, !PT ;  /* 0x0000000dff0f7210 */ /* 0x000fe20000ffe4ff */
[--C-:B------:R-:W-:Y:S01]  /*0440*/  IMAD.WIDE R20, R21, 0x4, R12.reuse ;  /* 0x0000000415147825 */ /* 0x100fe200078e020c */
[----:B------:R-:W-:Y:S01]  /*0450*/  IADD3 R18, P2, PT, R19, R12, RZ ;  /* 0x0000000c13127210 */ /* 0x000fe20007f5e0ff */
[----:B--2---:R0:W-:Y:S04]  /*0460*/  STG.E desc[UR4][R16.64], R25 ;  /* 0x0000001910007986 */ /* 0x0041e8000c101904 */
[----:B------:R-:W2:Y:S04]  /*0470*/  LDG.E R19, desc[UR4][R20.64+0x100000] ;  /* 0x1000000414137981 */ /* 0x000ea8000c1e1900 */
[----:B------:R-:W2:Y:S01]  /*0480*/  LDG.E R24, desc[UR4][R14.64+0x100000] ;  /* 0x100000040e187981 */ /* 0x000ea2000c1e1900 */
[----:B------:R-:W-:-:S05]  /*0490*/  IMAD.WIDE R22, R23, 0x4, R12 ;  /* 0x0000000417167825 */ /* 0x000fca00078e020c */
[----:B------:R-:W0:Y:S01]  /*04a0*/  LDG.E R26, desc[UR4][R22.64+0x100000] ;  /* 0x10000004161a7981 */ /* 0x000e22000c1e1900 */
[----:B--2---:R-:W-:Y:S01]  /*04b0*/  FADD R27, R19, R24 ;  /* 0x00000018131b7221 */ /* 0x004fe20000000000 */
[----:B------:R-:W-:Y:S02]  /*04c0*/  IADD3.X R19, PT, PT, RZ, R13, RZ, P2, !PT ;  /* 0x0000000dff137210 */ /* 0x000fe400017fe4ff */
[----:B------:R-:W2:Y:S04]  /*04d0*/  LDG.E R24, desc[UR4][R12.64+0x100000] ;  /* 0x100000040c187981 */ /* 0x000ea8000c1e1900 */
[----:B------:R-:W3:Y:S01]  /*04e0*/  LDG.E R29, desc[UR4][R18.64+0x100000] ;  /* 0x10000004121d7981 */ /* 0x000ee2000c1e1900 */
[----:B0-----:R-:W-:-:S03]  /*04f0*/  FADD R25, R26, R27 ;  /* 0x0000001b1a197221 */ /* 0x001fc60000000000 */
[----:B------:R-:W4:Y:S04]  /*0500*/  LDG.E R27, desc[UR4][R2.64] ;  /* 0x00000004021b7981 */ /* 0x000f28000c1e1900 */
[----:B------:R-:W5:Y:S01]  /*0510*/  LDG.E R26, desc[UR4][R12.64+0x200000] ;  /* 0x200000040c1a7981 */ /* 0x000f62000c1e1900 */
[----:B------:R-:W-:Y:S01]  /*0520*/  IADD3 R28, P1, PT, R28, UR10, RZ ;  /* 0x0000000a1c1c7c10 */ /* 0x000fe2000ff3e0ff */
[----:B---3--:R-:W-:-:S04]  /*0530*/  FADD R25, R29, R25 ;  /* 0x000000191d197221 */ /* 0x008fc80000000000 */
[----:B----4-:R-:W-:-:S04]  /*0540*/  FADD R25, R27, R25 ;  /* 0x000000191b197221 */ /* 0x010fc80000000000 */
[----:B-----5:R-:W-:-:S04]  /*0550*/  FADD R25, R26, R25 ;  /* 0x000000191a197221 */ /* 0x020fc80000000000 */
[----:B------:R-:W0:Y:S08]  /*0560*/  F2F.F64.F32 R26, R25 ;  /* 0x00000019001a7310 */ /* 0x000e300000201800 */
[----:B--2---:R-:W1:Y:S01]  /*0570*/  F2F.F64.F32 R24, R24 ;  /* 0x0000001800187310 */ /* 0x004e620000201800 */
[----:B0-----:R-:W-:-:S08]  /*0580*/  DMUL R26, R26, 0.5 ;  /* 0x3fe000001a1a7828 */ /* 0x001fd00000000000 */
[----:B-1----:R-:W-:-:S10]  /*0590*/  DFMA R26, R24, 0.25, R26 ;  /* 0x3fd00000181a782b */ /* 0x002fd4000000001a */
[----:B------:R-:W0:Y:S01]  /*05a0*/  F2F.F32.F64 R27, R26 ;  /* 0x0000001a001b7310 */ /* 0x000e220000301000 */
[----:B------:R-:W-:-:S05]  /*05b0*/  IADD3.X R29, PT, PT, R0, UR11, RZ, P1, !PT ;  /* 0x0000000b001d7c10 */ /* 0x000fca0008ffe4ff */
[----:B0-----:R0:W-:Y:S04]  /*05c0*/  STG.E desc[UR4][R28.64+0x100000], R27 ;  /* 0x1000001b1c007986 */ /* 0x0011e8000c101904 */
[----:B------:R-:W2:Y:S04]  /*05d0*/  LDG.E R0, desc[UR4][R20.64+0x200000] ;  /* 0x2000000414007981 */ /* 0x000ea8000c1e1900 */
[----:B------:R-:W2:Y:S04]  /*05e0*/  LDG.E R25, desc[UR4][R14.64+0x200000] ;  /* 0x200000040e197981 */ /* 0x000ea8000c1e1900 */
[----:B------:R-:W0:Y:S04]  /*05f0*/  LDG.E R24, desc[UR4][R22.64+0x200000] ;  /* 0x2000000416187981 */ /* 0x000e28000c1e1900 */
[----:B------:R-:W3:Y:S01]  /*0600*/  LDG.E R26, desc[UR4][R12.64+0x200000] ;  /* 0x200000040c1a7981 */ /* 0x000ee2000c1e1900 */
[----:B--2---:R-:W-:-:S03]  /*0610*/  FADD R25, R0, R25 ;  /* 0x0000001900197221 */ /* 0x004fc60000000000 */
[----:B------:R-:W2:Y:S01]  /*0620*/  LDG.E R0, desc[UR4][R12.64+0x300000] ;  /* 0x300000040c007981 */ /* 0x000ea2000c1e1900 */
[----:B0-----:R-:W-:-:S03]  /*0630*/  FADD R27, R24, R25 ;  /* 0x00000019181b7221 */ /* 0x001fc60000000000 */
[----:B------:R-:W4:Y:S04]  /*0640*/  LDG.E R25, desc[UR4][R18.64+0x200000] ;  /* 0x2000000412197981 */ /* 0x000f28000c1e1900 */
[----:B------:R-:W5:Y:S01]  /*0650*/  LDG.E R24, desc[UR4][R12.64+0x100000] ;  /* 0x100000040c187981 */ /* 0x000f62000c1e1900 */
[----:B----4-:R-:W-:-:S04]  /*0660*/  FADD R25, R25, R27 ;  /* 0x0000001b19197221 */ /* 0x010fc80000000000 */
[----:B-----5:R-:W-:-:S04]  /*0670*/  FADD R25, R24, R25 ;  /* 0x0000001918197221 */ /* 0x020fc80000000000 */
[----:B--2---:R-:W-:-:S04]  /*0680*/  FADD R0, R0, R25 ;  /* 0x0000001900007221 */ /* 0x004fc80000000000 */
[----:B------:R-:W0:Y:S08]  /*0690*/  F2F.F64.F32 R24, R0 ;  /* 0x0000000000187310 */ /* 0x000e300000201800 */
[----:B---3--:R-:W1:Y:S01]  /*06a0*/  F2F.F64.F32 R26, R26 ;  /* 0x0000001a001a7310 */ /* 0x008e620000201800 */
[----:B0-----:R-:W-:-:S08]  /*06b0*/  DMUL R24, R24, 0.5 ;  /* 0x3fe0000018187828 */ /* 0x001fd00000000000 */
[----:B-1----:R-:W-:-:S10]  /*06c0*/  DFMA R24, R26, 0.25, R24 ;  /* 0x3fd000001a18782b */ /* 0x002fd40000000018 */
[----:B------:R-:W0:Y:S02]  /*06d0*/  F2F.F32.F64 R25, R24 ;  /* 0x0000001800197310 */ /* 0x000e240000301000 */
        /* <DEDUP_REMOVED lines=54> */
[----:B0-----:R-:W-:Y:S04]  /*0a40*/  STG.E desc[UR4][R28.64+0x500000], R25 ;  /* 0x500000191c007986 */ /* 0x001fe8000c101904 */
[----:B------:R-:W2:Y:S04]  /*0a50*/  LDG.E R20, desc[UR4][R20.64+0x600000] ;  /* 0x6000000414147981 */ /* 0x000ea8000c1e1900 */
[----:B------:R-:W2:Y:S04]  /*0a60*/  LDG.E R15, desc[UR4][R14.64+0x600000] ;  /* 0x600000040e0f7981 */ /* 0x000ea8000c1e1900 */
[----:B------:R-:W3:Y:S04]  /*0a70*/  LDG.E R22, desc[UR4][R22.64+0x600000] ;  /* 0x6000000416167981 */ /* 0x000ee8000c1e1900 */
[----:B------:R-:W4:Y:S04]  /*0a80*/  LDG.E R18, desc[UR4][R18.64+0x600000] ;  /* 0x6000000412127981 */ /* 0x000f28000c1e1900 */
[----:B------:R-:W5:Y:S04]  /*0a90*/  LDG.E R27, desc[UR4][R12.64+0x500000] ;  /* 0x500000040c1b7981 */ /* 0x000f68000c1e1900 */
[----:B------:R-:W5:Y:S04]  /*0aa0*/  LDG.E R14, desc[UR4][R12.64+0x700000] ;  /* 0x700000040c0e7981 */ /* 0x000f68000c1e1900 */
[----:B------:R0:W5:Y:S02]  /*0ab0*/  LDG.E R0, desc[UR4][R12.64+0x600000] ;  /* 0x600000040c007981 */ /* 0x000164000c1e1900 */
[----:B0-----:R-:W-:-:S04]  /*0ac0*/  MOV R13, 0x700000 ;  /* 0x00700000000d7802 */ /* 0x001fc80000000f00 */
[----:B------:R-:W-:-:S04]  /*0ad0*/  SEL R13, R13, 0x800000, !P0 ;  /* 0x008000000d0d7807 */ /* 0x000fc80004000000 */
[----:B------:R-:W-:-:S04]  /*0ae0*/  IADD3 R12, P0, PT, R2, R13, RZ ;  /* 0x0000000d020c7210 */ /* 0x000fc80007f1e0ff */
[----:B------:R-:W-:Y:S01]  /*0af0*/  IADD3.X R13, PT, PT, RZ, R3, RZ, P0, !PT ;  /* 0x00000003ff0d7210 */ /* 0x000fe200007fe4ff */
[----:B--2---:R-:W-:-:S04]  /*0b00*/  FADD R26, R20, R15 ;  /* 0x0000000f141a7221 */ /* 0x004fc80000000000 */
[----:B---3--:R-:W-:-:S04]  /*0b10*/  FADD R26, R22, R26 ;  /* 0x0000001a161a7221 */ /* 0x008fc80000000000 */
[----:B----4-:R-:W-:-:S04]  /*0b20*/  FADD R26, R18, R26 ;  /* 0x0000001a121a7221 */ /* 0x010fc80000000000 */
[----:B-----5:R-:W-:-:S04]  /*0b30*/  FADD R27, R27, R26 ;  /* 0x0000001a1b1b7221 */ /* 0x020fc80000000000 */
[----:B------:R-:W-:-:S04]  /*0b40*/  FADD R27, R14, R27 ;  /* 0x0000001b0e1b7221 */ /* 0x000fc80000000000 */
[----:B------:R-:W0:Y:S08]  /*0b50*/  F2F.F64.F32 R20, R27 ;  /* 0x0000001b00147310 */ /* 0x000e300000201800 */
[----:B------:R-:W1:Y:S01]  /*0b60*/  F2F.F64.F32 R14, R0 ;  /* 0x00000000000e7310 */ /* 0x000e620000201800 */
[----:B0-----:R-:W-:-:S08]  /*0b70*/  DMUL R20, R20, 0.5 ;  /* 0x3fe0000014147828 */ /* 0x001fd00000000000 */
[----:B-1----:R-:W-:-:S10]  /*0b80*/  DFMA R14, R14, 0.25, R20 ;  /* 0x3fd000000e0e782b */ /* 0x002fd40000000014 */
[----:B------:R-:W0:Y:S02]  /*0b90*/  F2F.F32.F64 R15, R14 ;  /* 0x0000000e000f7310 */ /* 0x000e240000301000 */
[----:B0-----:R0:W-:Y:S04]  /*0ba0*/  STG.E desc[UR4][R28.64+0x600000], R15 ;  /* 0x6000000f1c007986 */ /* 0x0011e8000c101904 */
[----:B------:R-:W0:Y:S04]  /*0bb0*/  LDG.E R10, desc[UR4][R10.64+0x700000] ;  /* 0x700000040a0a7981 */ /* 0x000e28000c1e1900 */
[----:B------:R-:W0:Y:S04]  /*0bc0*/  LDG.E R7, desc[UR4][R6.64+0x700000] ;  /* 0x7000000406077981 */ /* 0x000e28000c1e1900 */
[----:B------:R-:W2:Y:S04]  /*0bd0*/  LDG.E R8, desc[UR4][R8.64+0x700000] ;  /* 0x7000000408087981 */ /* 0x000ea8000c1e1900 */
[----:B------:R-:W3:Y:S04]  /*0be0*/  LDG.E R4, desc[UR4][R4.64+0x700000] ;  /* 0x7000000404047981 */ /* 0x000ee8000c1e1900 */
[----:B------:R-:W4:Y:S04]  /*0bf0*/  LDG.E R18, desc[UR4][R2.64+0x600000] ;  /* 0x6000000402127981 */ /* 0x000f28000c1e1900 */
[----:B------:R-:W5:Y:S04]  /*0c00*/  LDG.E R12, desc[UR4][R12.64] ;  /* 0x000000040c0c7981 */ /* 0x000f68000c1e1900 */
[----:B------:R-:W5:Y:S01]  /*0c10*/  LDG.E R0, desc[UR4][R2.64+0x700000] ;  /* 0x7000000402007981 */ /* 0x000f62000c1e1900 */
[----:B0-----:R-:W-:-:S04]  /*0c20*/  FADD R15, R10, R7 ;  /* 0x000000070a0f7221 */ /* 0x001fc80000000000 */
[----:B--2---:R-:W-:-:S04]  /*0c30*/  FADD R15, R8, R15 ;  /* 0x0000000f080f7221 */ /* 0x004fc80000000000 */
[----:B---3--:R-:W-:-:S04]  /*0c40*/  FADD R15, R4, R15 ;  /* 0x0000000f040f7221 */ /* 0x008fc80000000000 */
[----:B----4-:R-:W-:-:S04]  /*0c50*/  FADD R15, R18, R15 ;  /* 0x0000000f120f7221 */ /* 0x010fc80000000000 */
        /* <DEDUP_REMOVED lines=8> */
.L_x_1:
        /* <DEDUP_REMOVED lines=10> */
.L_x_3:


//--------------------- .nv.shared.reserved.0     --------------------------
	.section	.nv.shared.reserved.0,"aw",@nobits
	.weak		__nv_reservedSMEM_offset_0_alias
	.size		__nv_reservedSMEM_offset_0_alias, 0, 64
	.other		__nv_reservedSMEM_offset_0_alias,@"STO_CUDA_RESERVED_SHARED STV_DEFAULT"
__nv_reservedSMEM_offset_0_alias:
	.zero		0
	.zero		64


//--------------------- .nv.constant0._Z15heatflow_sharedPfS_ --------------------------
	.section	.nv.constant0._Z15heatflow_sharedPfS_,"a",@progbits
	.sectionflags	@""
	.align	4
.nv.constant0._Z15heatflow_sharedPfS_:
	.zero		912


//--------------------- .nv.constant0._Z8heatflowPfS_ --------------------------
	.section	.nv.constant0._Z8heatflowPfS_,"a",@progbits
	.sectionflags	@""
	.align	4
.nv.constant0._Z8heatflowPfS_:
	.zero		912


//--------------------- SYMBOLS --------------------------

	.type		.nv.reservedSmem.offset0,@object
	.size		.nv.reservedSmem.offset0,0x4
